//
// Generated by NVIDIA NVVM Compiler
//
// Compiler Build ID: CL-36424714
// Cuda compilation tools, release 13.0, V13.0.88
// Based on NVVM 20.0.0
//

.version 9.0
.target sm_100
.address_size 64

	// .globl	_Z8helloGPUv
.extern .func  (.param .b32 func_retval0) vprintf
(
	.param .b64 vprintf_param_0,
	.param .b64 vprintf_param_1
)
;
.global .align 1 .b8 $str[12] = {32, 104, 101, 108, 108, 111, 32, 71, 80, 85, 10};

.visible .entry _Z8helloGPUv()
{
	.reg .b32 	%r<3>;
	.reg .b64 	%rd<3>;

	mov.u64 	%rd1, $str;
	cvta.global.u64 	%rd2, %rd1;
	{ // callseq 0, 0
	.param .b64 param0;
	st.param.b64 	[param0], %rd2;
	.param .b64 param1;
	st.param.b64 	[param1], 0;
	.param .b32 retval0;
	call.uni (retval0), 
	vprintf, 
	(
	param0, 
	param1
	);
	ld.param.b32 	%r1, [retval0];
	} // callseq 0
	ret;

}


// ===== COMPILED SASS (sm_100) =====

	.target	sm_100

	.elftype	@"ET_EXEC"


//--------------------- .note.nv.tkinfo           --------------------------
	.section	.note.nv.tkinfo,"",@"SHT_NOTE"
	.sectionflags	@"SHF_NOTE_NV_TKINFO"
	.tkinfo
        /*0018*/ 	.word	0x00000002
        /*0030*/ 	.string	""
        /*0030*/ 	.string	"ptxas"
        /*0030*/ 	.string	"Cuda compilation tools, release 13.0, V13.0.88"
        /*0030*/ 	.string	"Build cuda_13.0.r13.0/compiler.36424714_0"
        /*0030*/ 	.string	"-arch sm_100 -m 64 "



//--------------------- .note.nv.cuinfo           --------------------------
	.section	.note.nv.cuinfo,"",@"SHT_NOTE"
	.sectionflags	@"SHF_NOTE_NV_CUINFO"
        /*0018*/ 	.short	0x0002
        /*001a*/ 	.short	0x0064
        /*001c*/ 	.short	0x0082
	.zero		2


//--------------------- .nv.info                  --------------------------
	.section	.nv.info,"",@"SHT_CUDA_INFO"
	.align	4


	//----- nvinfo : EIATTR_REGCOUNT
	.align		4
        /*0000*/ 	.byte	0x04, 0x2f
        /*0002*/ 	.short	(.L_2 - .L_1)
	.align		4
.L_1:
        /*0004*/ 	.word	index@(_Z8helloGPUv)
        /*0008*/ 	.word	0x00000018


	//----- nvinfo : EIATTR_FRAME_SIZE
	.align		4
.L_2:
        /*000c*/ 	.byte	0x04, 0x11
        /*000e*/ 	.short	(.L_4 - .L_3)
	.align		4
.L_3:
        /*0010*/ 	.word	index@(_Z8helloGPUv)
        /*0014*/ 	.word	0x00000000


	//----- nvinfo : EIATTR_MIN_STACK_SIZE
	.align		4
.L_4:
        /*0018*/ 	.byte	0x04, 0x12
        /*001a*/ 	.short	(.L_6 - .L_5)
	.align		4
.L_5:
        /*001c*/ 	.word	index@(_Z8helloGPUv)
        /*0020*/ 	.word	0x00000000
.L_6:


//--------------------- .nv.compat                --------------------------
	.section	.nv.compat,"",@"SHT_CUDA_COMPAT_INFO"
	.align	4
        /*0000*/ 	.byte	0x02, 0x09, 0x00, 0x00, 0x02, 0x02, 0x01, 0x00, 0x02, 0x05, 0x05, 0x00, 0x03, 0x07, 0x01, 0x01
        /*0010*/ 	.byte	0x02, 0x03, 0x00, 0x00, 0x02, 0x06, 0x01, 0x00, 0x04, 0x0b, 0x08, 0x00, 0x09, 0x00, 0x00, 0x00
        /*0020*/ 	.byte	0x00, 0x00, 0x00, 0x00


//--------------------- .nv.info._Z8helloGPUv     --------------------------
	.section	.nv.info._Z8helloGPUv,"",@"SHT_CUDA_INFO"
	.sectionflags	@""
	.align	4


	//----- nvinfo : EIATTR_CUDA_API_VERSION
	.align		4
        /*0000*/ 	.byte	0x04, 0x37
        /*0002*/ 	.short	(.L_8 - .L_7)
.L_7:
        /*0004*/ 	.word	0x00000082


	//----- nvinfo : EIATTR_SPARSE_MMA_MASK
	.align		4
.L_8:
        /*0008*/ 	.byte	0x03, 0x50
        /*000a*/ 	.short	0x0000


	//----- nvinfo : EIATTR_MAXREG_COUNT
	.align		4
        /*000c*/ 	.byte	0x03, 0x1b
        /*000e*/ 	.short	0x00ff


	//----- nvinfo : EIATTR_EXTERNS
	.align		4
        /*0010*/ 	.byte	0x04, 0x0f
        /*0012*/ 	.short	(.L_10 - .L_9)


	//   ....[0]....
	.align		4
.L_9:
        /*0014*/ 	.word	index@(vprintf)


	//----- nvinfo : EIATTR_MERCURY_ISA_VERSION
	.align		4
.L_10:
        /*0018*/ 	.byte	0x03, 0x5f
        /*001a*/ 	.short	0x0101


	//----- nvinfo : EIATTR_VRC_CTA_INIT_COUNT
	.align		4
        /*001c*/ 	.byte	0x02, 0x4a
	.zero		1
	.zero		1


	//----- nvinfo : EIATTR_SYSCALL_OFFSETS
	.align		4
        /*0020*/ 	.byte	0x04, 0x46
        /*0022*/ 	.short	(.L_12 - .L_11)


	//   ....[0]....
.L_11:
        /*0024*/ 	.word	0x00000080


	//----- nvinfo : EIATTR_EXIT_INSTR_OFFSETS
	.align		4
.L_12:
        /*0028*/ 	.byte	0x04, 0x1c
        /*002a*/ 	.short	(.L_14 - .L_13)


	//   ....[0]....
.L_13:
        /*002c*/ 	.word	0x00000090


	//----- nvinfo : EIATTR_SW_WAR
	.align		4
.L_14:
        /*0030*/ 	.byte	0x04, 0x36
        /*0032*/ 	.short	(.L_16 - .L_15)
.L_15:
        /*0034*/ 	.word	0x00000008
.L_16:


//--------------------- .nv.callgraph             --------------------------
	.section	.nv.callgraph,"",@"SHT_CUDA_CALLGRAPH"
	.align	4
	.sectionentsize	8
	.align		4
        /*0000*/ 	.word	0x00000000
	.align		4
        /*0004*/ 	.word	0xffffffff
	.align		4
        /*0008*/ 	.word	index@(_Z8helloGPUv)
	.align		4
        /*000c*/ 	.word	index@(vprintf)
	.align		4
        /*0010*/ 	.word	0x00000000
	.align		4
        /*0014*/ 	.word	0xfffffffe
	.align		4
        /*0018*/ 	.word	0x00000000
	.align		4
        /*001c*/ 	.word	0xfffffffd
	.align		4
        /*0020*/ 	.word	0x00000000
	.align		4
        /*0024*/ 	.word	0xfffffffc


//--------------------- .nv.constant4             --------------------------
	.section	.nv.constant4,"a",@progbits
	.align	8
	.align		8
.nv.constant4:
        /*0000*/ 	.dword	vprintf
	.align		8
        /*0008*/ 	.dword	$str


//--------------------- .text._Z8helloGPUv        --------------------------
	.section	.text._Z8helloGPUv,"ax",@progbits
	.align	128
        .global         _Z8helloGPUv
        .type           _Z8helloGPUv,@function
        .size           _Z8helloGPUv,(.L_x_2 - _Z8helloGPUv)
        .other          _Z8helloGPUv,@"STO_CUDA_ENTRY STV_DEFAULT"
_Z8helloGPUv:
.text._Z8helloGPUv:
[----:B------:R-:W0:Y:S01]  /*0000*/  LDC R1, c[0x0][0x37c] ;  /* 0x0000df00ff017b82 */ /* 0x000e220000000800 */
[----:B------:R-:W-:Y:S01]  /*0010*/  MOV R0, 0x0 ;  /* 0x0000000000007802 */ /* 0x000fe20000000f00 */
[----:B------:R-:W1:Y:S01]  /*0020*/  LDCU.64 UR4, c[0x4][0x8] ;  /* 0x01000100ff0477ac */ /* 0x000e620008000a00 */
[----:B------:R-:W-:-:S05]  /*0030*/  CS2R R6, SRZ ;  /* 0x0000000000067805 */ /* 0x000fca000001ff00 */
[----:B------:R2:W3:Y:S01]  /*0040*/  LDC.64 R2, c[0x4][R0] ;  /* 0x0100000000027b82 */ /* 0x0004e20000000a00 */
[----:B-1----:R-:W-:Y:S02]  /*0050*/  IMAD.U32 R4, RZ, RZ, UR4 ;  /* 0x00000004ff047e24 */ /* 0x002fe4000f8e00ff */
[----:B--2---:R-:W-:-:S07]  /*0060*/  IMAD.U32 R5, RZ, RZ, UR5 ;  /* 0x00000005ff057e24 */ /* 0x004fce000f8e00ff */
[----:B------:R-:W-:-:S07]  /*0070*/  LEPC R20, `(.L_x_0) ;  /* 0x000000001014794e */ /* 0x000fce0000000000 */
[----:B0--3--:R-:W-:Y:S05]  /*0080*/  CALL.ABS.NOINC R2 ;  /* 0x0000000002007343 */ /* 0x009fea0003c00000 */
.L_x_0:
[----:B------:R-:W-:Y:S05]  /*0090*/  EXIT ;  /* 0x000000000000794d */ /* 0x000fea0003800000 */
.L_x_1:
[----:B------:R-:W-:-:S00]  /*00a0*/  BRA `(.L_x_1) ;  /* 0xfffffffc00fc7947 */ /* 0x000fc0000383ffff */
[----:B------:R-:W-:-:S00]  /*00b0*/  NOP ;  /* 0x0000000000007918 */ /* 0x000fc00000000000 */
        /* <DEDUP_REMOVED lines=12> */
.L_x_2:


//--------------------- .nv.global.init           --------------------------
	.section	.nv.global.init,"aw",@progbits
.nv.global.init:
	.type		$str,@object
	.size		$str,(.L_0 - $str)
$str:
        /*0000*/ 	.byte	0x20, 0x68, 0x65, 0x6c, 0x6c, 0x6f, 0x20, 0x47, 0x50, 0x55, 0x0a, 0x00
.L_0:


//--------------------- .nv.shared.reserved.0     --------------------------
	.section	.nv.shared.reserved.0,"aw",@nobits
	.weak		__nv_reservedSMEM_offset_0_alias
	.size		__nv_reservedSMEM_offset_0_alias, 0, 64
	.other		__nv_reservedSMEM_offset_0_alias,@"STO_CUDA_RESERVED_SHARED STV_DEFAULT"
__nv_reservedSMEM_offset_0_alias:
	.zero		0
	.zero		64


//--------------------- .nv.constant0._Z8helloGPUv --------------------------
	.section	.nv.constant0._Z8helloGPUv,"a",@progbits
	.sectionflags	@""
	.align	4
.nv.constant0._Z8helloGPUv:
	.zero		896


//--------------------- SYMBOLS --------------------------

	.type		.nv.reservedSmem.offset0,@object
	.size		.nv.reservedSmem.offset0,0x4
	.type		vprintf,@function
